	.headerflags	@"EF_CUDA_TEXMODE_UNIFIED EF_CUDA_64BIT_ADDRESS EF_CUDA_ACCELERATORS EF_CUDA_SM90 EF_CUDA_VIRTUAL_SM(EF_CUDA_SM90)"
	.elftype	@"ET_EXEC"


//--------------------- .nv.info                  --------------------------
	.section	.nv.info,"",@"SHT_CUDA_INFO"
	.align	4


	//----- nvinfo : EIATTR_REGCOUNT
	.align		4
        /*0000*/ 	.byte	0x04, 0x2f
        /*0002*/ 	.short	(.L_1 - .L_0)
	.align		4
.L_0:
        /*0004*/ 	.word	index@(triton_poi_fused_mean_mul_sigmoid_47)
        /*0008*/ 	.word	0x00000012


	//----- nvinfo : EIATTR_MIN_STACK_SIZE
	.align		4
.L_1:
        /*000c*/ 	.byte	0x04, 0x12
        /*000e*/ 	.short	(.L_3 - .L_2)
	.align		4
.L_2:
        /*0010*/ 	.word	index@(triton_poi_fused_mean_mul_sigmoid_47)
        /*0014*/ 	.word	0x00000000


	//----- nvinfo : EIATTR_FRAME_SIZE
	.align		4
.L_3:
        /*0018*/ 	.byte	0x04, 0x11
        /*001a*/ 	.short	(.L_5 - .L_4)
	.align		4
.L_4:
        /*001c*/ 	.word	index@(triton_poi_fused_mean_mul_sigmoid_47)
        /*0020*/ 	.word	0x00000000


	//----- nvinfo : EIATTR_MIN_STACK_SIZE
	.align		4
.L_5:
        /*0024*/ 	.byte	0x04, 0x12
        /*0026*/ 	.short	(.L_7 - .L_6)
	.align		4
.L_6:
        /*0028*/ 	.word	index@(triton_poi_fused_mean_mul_sigmoid_47)
        /*002c*/ 	.word	0x00000000
.L_7:


//--------------------- .nv.info.triton_poi_fused_mean_mul_sigmoid_47 --------------------------
	.section	.nv.info.triton_poi_fused_mean_mul_sigmoid_47,"",@"SHT_CUDA_INFO"
	.sectionflags	@""
	.align	4


	//----- nvinfo : EIATTR_CUDA_API_VERSION
	.align		4
        /*0000*/ 	.byte	0x04, 0x37
        /*0002*/ 	.short	(.L_9 - .L_8)
.L_8:
        /*0004*/ 	.word	0x0000007c


	//----- nvinfo : EIATTR_KPARAM_INFO
	.align		4
.L_9:
        /*0008*/ 	.byte	0x04, 0x17
        /*000a*/ 	.short	(.L_11 - .L_10)
.L_10:
        /*000c*/ 	.word	0x00000000
        /*0010*/ 	.short	0x0002
        /*0012*/ 	.short	0x0010
        /*0014*/ 	.byte	0x00, 0xf0, 0x11, 0x00


	//----- nvinfo : EIATTR_KPARAM_INFO
	.align		4
.L_11:
        /*0018*/ 	.byte	0x04, 0x17
        /*001a*/ 	.short	(.L_13 - .L_12)
.L_12:
        /*001c*/ 	.word	0x00000000
        /*0020*/ 	.short	0x0001
        /*0022*/ 	.short	0x0008
        /*0024*/ 	.byte	0x00, 0xf4, 0x21, 0x00


	//----- nvinfo : EIATTR_KPARAM_INFO
	.align		4
.L_13:
        /*0028*/ 	.byte	0x04, 0x17
        /*002a*/ 	.short	(.L_15 - .L_14)
.L_14:
        /*002c*/ 	.word	0x00000000
        /*0030*/ 	.short	0x0000
        /*0032*/ 	.short	0x0000
        /*0034*/ 	.byte	0x00, 0xf4, 0x21, 0x00


	//----- nvinfo : EIATTR_SPARSE_MMA_MASK
	.align		4
.L_15:
        /*0038*/ 	.byte	0x03, 0x50
        /*003a*/ 	.short	0x0000


	//----- nvinfo : EIATTR_MAXREG_COUNT
	.align		4
        /*003c*/ 	.byte	0x03, 0x1b
        /*003e*/ 	.short	0x00ff


	//----- nvinfo : EIATTR_EXIT_INSTR_OFFSETS
	.align		4
        /*0040*/ 	.byte	0x04, 0x1c
        /*0042*/ 	.short	(.L_17 - .L_16)


	//   ....[0]....
.L_16:
        /*0044*/ 	.word	0x00000500


	//----- nvinfo : EIATTR_REQNTID
	.align		4
.L_17:
        /*0048*/ 	.byte	0x04, 0x10
        /*004a*/ 	.short	(.L_19 - .L_18)
.L_18:
        /*004c*/ 	.word	0x00000080
        /*0050*/ 	.word	0x00000001
        /*0054*/ 	.word	0x00000001


	//----- nvinfo : EIATTR_CBANK_PARAM_SIZE
	.align		4
.L_19:
        /*0058*/ 	.byte	0x03, 0x19
        /*005a*/ 	.short	0x0014


	//----- nvinfo : EIATTR_PARAM_CBANK
	.align		4
        /*005c*/ 	.byte	0x04, 0x0a
        /*005e*/ 	.short	(.L_21 - .L_20)
	.align		4
.L_20:
        /*0060*/ 	.word	index@(.nv.constant0.triton_poi_fused_mean_mul_sigmoid_47)
        /*0064*/ 	.short	0x0210
        /*0066*/ 	.short	0x0014


	//----- nvinfo : EIATTR_SW_WAR
	.align		4
.L_21:
        /*0068*/ 	.byte	0x04, 0x36
        /*006a*/ 	.short	(.L_23 - .L_22)
.L_22:
        /*006c*/ 	.word	0x00000008
.L_23:


//--------------------- .nv.callgraph             --------------------------
	.section	.nv.callgraph,"",@"SHT_CUDA_CALLGRAPH"
	.align	4
	.sectionentsize	8
	.align		4
        /*0000*/ 	.word	0x00000000
	.align		4
        /*0004*/ 	.word	0xffffffff
	.align		4
        /*0008*/ 	.word	0x00000000
	.align		4
        /*000c*/ 	.word	0xfffffffe
	.align		4
        /*0010*/ 	.word	0x00000000
	.align		4
        /*0014*/ 	.word	0xfffffffd
	.align		4
        /*0018*/ 	.word	0x00000000
	.align		4
        /*001c*/ 	.word	0xfffffffc


//--------------------- .text.triton_poi_fused_mean_mul_sigmoid_47 --------------------------
	.section	.text.triton_poi_fused_mean_mul_sigmoid_47,"ax",@progbits
	.align	128
        .global         triton_poi_fused_mean_mul_sigmoid_47
        .type           triton_poi_fused_mean_mul_sigmoid_47,@function
        .size           triton_poi_fused_mean_mul_sigmoid_47,(.L_x_1 - triton_poi_fused_mean_mul_sigmoid_47)
        .other          triton_poi_fused_mean_mul_sigmoid_47,@"STO_CUDA_ENTRY STV_DEFAULT"
triton_poi_fused_mean_mul_sigmoid_47:
.text.triton_poi_fused_mean_mul_sigmoid_47:
[----:B------:R-:W-:Y:S01]  /*0000*/  LDC R1, c[0x0][0x28] ;  /* 0x00000a00ff017b82 */ /* 0x000fe20000000800 */
[----:B------:R-:W1:Y:S01]  /*0010*/  S2R R0, SR_TID.X ;  /* 0x0000000000007919 */ /* 0x000e620000002100 */
[----:B------:R-:W-:Y:S01]  /*0020*/  ULDC.64 UR4, c[0x0][0x208] ;  /* 0x0000820000047ab9 */ /* 0x000fe20000000a00 */
[----:B------:R-:W2:Y:S01]  /*0030*/  S2R R3, SR_CTAID.X ;  /* 0x0000000000037919 */ /* 0x000ea20000002500 */
[----:B-1----:R-:W-:-:S04]  /*0040*/  LOP3.LUT R0, R0, 0x7f, RZ, 0xc0, !PT ;  /* 0x0000007f00007812 */ /* 0x002fc800078ec0ff */
[----:B--2---:R-:W-:Y:S02]  /*0050*/  LEA R0, R3, R0, 0x7 ;  /* 0x0000000003007211 */ /* 0x004fe400078e38ff */
[----:B------:R-:W1:Y:S03]  /*0060*/  LDC.64 R2, c[0x0][0x210] ;  /* 0x00008400ff027b82 */ /* 0x000e660000000a00 */
[----:B------:R-:W-:-:S05]  /*0070*/  IMAD.HI R4, R0, 0x2aaaaaab, RZ ;  /* 0x2aaaaaab00047827 */ /* 0x000fca00078e02ff */
[----:B------:R-:W-:-:S04]  /*0080*/  SHF.R.U32.HI R5, RZ, 0x1f, R4 ;  /* 0x0000001fff057819 */ /* 0x000fc80000011604 */
[----:B------:R-:W-:-:S05]  /*0090*/  LEA.HI.SX32 R5, R4, R5, 0x17 ;  /* 0x0000000504057211 */ /* 0x000fca00078fbaff */
[----:B------:R-:W-:-:S04]  /*00a0*/  IMAD R4, R5, -0xc00, R0 ;  /* 0xfffff40005047824 */ /* 0x000fc800078e0200 */
[----:B------:R-:W-:-:S05]  /*00b0*/  IMAD R7, R5, 0x3000, R4 ;  /* 0x0000300005077824 */ /* 0x000fca00078e0204 */
[----:B------:R-:W-:-:S05]  /*00c0*/  IADD3 R11, R7, 0xc00, RZ ;  /* 0x00000c00070b7810 */ /* 0x000fca0007ffe0ff */
[----:B-1----:R-:W-:Y:S01]  /*00d0*/  IMAD.WIDE R10, R11, 0x4, R2 ;  /* 0x000000040b0a7825 */ /* 0x002fe200078e0202 */
[----:B------:R-:W-:-:S04]  /*00e0*/  IADD3 R13, R7, 0x1800, RZ ;  /* 0x00001800070d7810 */ /* 0x000fc80007ffe0ff */
[----:B------:R-:W2:Y:S01]  /*00f0*/  LDG.E R4, desc[UR4][R10.64] ;  /* 0x000000040a047981 */ /* 0x000ea2000c1e1900 */
[----:B------:R-:W-:Y:S01]  /*0100*/  IMAD.WIDE R8, R7, 0x4, R2 ;  /* 0x0000000407087825 */ /* 0x000fe200078e0202 */
[----:B------:R-:W-:-:S03]  /*0110*/  IADD3 R7, R7, 0x2400, RZ ;  /* 0x0000240007077810 */ /* 0x000fc60007ffe0ff */
[--C-:B------:R-:W-:Y:S01]  /*0120*/  IMAD.WIDE R12, R13, 0x4, R2.reuse ;  /* 0x000000040d0c7825 */ /* 0x100fe200078e0202 */
[----:B------:R-:W3:Y:S03]  /*0130*/  LDG.E R5, desc[UR4][R8.64] ;  /* 0x0000000408057981 */ /* 0x000ee6000c1e1900 */
[----:B------:R-:W-:Y:S01]  /*0140*/  IMAD.WIDE R2, R7, 0x4, R2 ;  /* 0x0000000407027825 */ /* 0x000fe200078e0202 */
[----:B------:R-:W4:Y:S04]  /*0150*/  LDG.E R6, desc[UR4][R12.64] ;  /* 0x000000040c067981 */ /* 0x000f28000c1e1900 */
[----:B------:R-:W5:Y:S01]  /*0160*/  LDG.E R7, desc[UR4][R2.64] ;  /* 0x0000000402077981 */ /* 0x000f62000c1e1900 */
[----:B--2---:R-:W-:-:S04]  /*0170*/  FADD R14, RZ, -R4 ;  /* 0x80000004ff0e7221 */ /* 0x004fc80000000000 */
[----:B------:R-:W-:Y:S01]  /*0180*/  FMUL R14, R14, 1.4426950216293334961 ;  /* 0x3fb8aa3b0e0e7820 */ /* 0x000fe20000400000 */
[----:B---3--:R-:W-:-:S04]  /*0190*/  FADD R10, RZ, -R5 ;  /* 0x80000005ff0a7221 */ /* 0x008fc80000000000 */
[----:B------:R-:W-:Y:S01]  /*01a0*/  FSETP.GEU.AND P3, PT, R14, -126, PT ;  /* 0xc2fc00000e00780b */ /* 0x000fe20003f6e000 */
[----:B------:R-:W-:Y:S01]  /*01b0*/  FMUL R10, R10, 1.4426950216293334961 ;  /* 0x3fb8aa3b0a0a7820 */ /* 0x000fe20000400000 */
[----:B----4-:R-:W-:-:S04]  /*01c0*/  FADD R8, RZ, -R6 ;  /* 0x80000006ff087221 */ /* 0x010fc80000000000 */
[----:B------:R-:W-:Y:S01]  /*01d0*/  FSETP.GEU.AND P0, PT, R10, -126, PT ;  /* 0xc2fc00000a00780b */ /* 0x000fe20003f0e000 */
[----:B------:R-:W-:Y:S01]  /*01e0*/  FMUL R11, R8, 1.4426950216293334961 ;  /* 0x3fb8aa3b080b7820 */ /* 0x000fe20000400000 */
[----:B-----5:R-:W-:-:S04]  /*01f0*/  FADD R8, RZ, -R7 ;  /* 0x80000007ff087221 */ /* 0x020fc80000000000 */
[----:B------:R-:W-:Y:S01]  /*0200*/  FMUL R13, R8, 1.4426950216293334961 ;  /* 0x3fb8aa3b080d7820 */ /* 0x000fe20000400000 */
[----:B------:R-:W-:Y:S01]  /*0210*/  @!P3 FMUL R14, R14, 0.5 ;  /* 0x3f0000000e0eb820 */ /* 0x000fe20000400000 */
[----:B------:R-:W-:-:S03]  /*0220*/  FSETP.GEU.AND P1, PT, R11, -126, PT ;  /* 0xc2fc00000b00780b */ /* 0x000fc60003f2e000 */
[----:B------:R-:W1:Y:S01]  /*0230*/  MUFU.EX2 R3, R14 ;  /* 0x0000000e00037308 */ /* 0x000e620000000800 */
[----:B------:R-:W-:Y:S01]  /*0240*/  FSETP.GEU.AND P2, PT, R13, -126, PT ;  /* 0xc2fc00000d00780b */ /* 0x000fe20003f4e000 */
[----:B------:R-:W-:-:S06]  /*0250*/  @!P0 FMUL R10, R10, 0.5 ;  /* 0x3f0000000a0a8820 */ /* 0x000fcc0000400000 */
[----:B------:R2:W3:Y:S02]  /*0260*/  MUFU.EX2 R2, R10 ;  /* 0x0000000a00027308 */ /* 0x0004e40000000800 */
[----:B------:R-:W-:-:S04]  /*0270*/  @!P1 FMUL R11, R11, 0.5 ;  /* 0x3f0000000b0b9820 */ /* 0x000fc80000400000 */
[----:B------:R-:W-:Y:S01]  /*0280*/  @!P2 FMUL R13, R13, 0.5 ;  /* 0x3f0000000d0da820 */ /* 0x000fe20000400000 */
[----:B-1----:R-:W-:Y:S01]  /*0290*/  @!P3 FMUL R3, R3, R3 ;  /* 0x000000030303b220 */ /* 0x002fe20000400000 */
[----:B------:R-:W1:Y:S01]  /*02a0*/  MUFU.EX2 R12, R11 ;  /* 0x0000000b000c7308 */ /* 0x000e620000000800 */
[----:B--2---:R-:W-:Y:S02]  /*02b0*/  HFMA2.MMA R10, -RZ, RZ, 1.625, 0 ;  /* 0x3e800000ff0a7435 */ /* 0x004fe400000001ff */
[----:B------:R-:W-:Y:S01]  /*02c0*/  FADD R9, R3, 1 ;  /* 0x3f80000003097421 */ /* 0x000fe20000000000 */
[----:B---3--:R-:W-:-:S04]  /*02d0*/  @!P0 FMUL R2, R2, R2 ;  /* 0x0000000202028220 */ /* 0x008fc80000400000 */
[----:B------:R-:W2:Y:S01]  /*02e0*/  MUFU.EX2 R15, R13 ;  /* 0x0000000d000f7308 */ /* 0x000ea20000000800 */
[----:B------:R-:W-:Y:S01]  /*02f0*/  FSETP.GT.AND P0, PT, R9, 8.50705917302346158658e+37, PT ;  /* 0x7e8000000900780b */ /* 0x000fe20003f04000 */
[----:B------:R-:W-:-:S03]  /*0300*/  FADD R8, R2, 1 ;  /* 0x3f80000002087421 */ /* 0x000fc60000000000 */
[----:B------:R-:W-:Y:S01]  /*0310*/  FSEL R2, R10, 1, P0 ;  /* 0x3f8000000a027808 */ /* 0x000fe20000000000 */
[----:B-1----:R-:W-:Y:S01]  /*0320*/  @!P1 FMUL R12, R12, R12 ;  /* 0x0000000c0c0c9220 */ /* 0x002fe20000400000 */
[----:B------:R-:W-:-:S03]  /*0330*/  FSETP.GT.AND P1, PT, R8, 8.50705917302346158658e+37, PT ;  /* 0x7e8000000800780b */ /* 0x000fc60003f24000 */
[----:B------:R-:W-:-:S04]  /*0340*/  FADD R12, R12, 1 ;  /* 0x3f8000000c0c7421 */ /* 0x000fc80000000000 */
[----:B------:R-:W-:Y:S01]  /*0350*/  @P0 FMUL R9, R9, 0.25 ;  /* 0x3e80000009090820 */ /* 0x000fe20000400000 */
[----:B--2---:R-:W-:Y:S01]  /*0360*/  @!P2 FMUL R15, R15, R15 ;  /* 0x0000000f0f0fa220 */ /* 0x004fe20000400000 */
[----:B------:R-:W-:-:S03]  /*0370*/  FSETP.GT.AND P2, PT, R12, 8.50705917302346158658e+37, PT ;  /* 0x7e8000000c00780b */ /* 0x000fc60003f44000 */
[----:B------:R-:W-:Y:S01]  /*0380*/  FADD R15, R15, 1 ;  /* 0x3f8000000f0f7421 */ /* 0x000fe20000000000 */
[----:B------:R-:W1:Y:S01]  /*0390*/  MUFU.RCP R9, R9 ;  /* 0x0000000900097308 */ /* 0x000e620000001000 */
[----:B------:R-:W-:-:S03]  /*03a0*/  @P1 FMUL R8, R8, 0.25 ;  /* 0x3e80000008081820 */ /* 0x000fc60000400000 */
[----:B------:R-:W-:-:S04]  /*03b0*/  FSETP.GT.AND P3, PT, R15, 8.50705917302346158658e+37, PT ;  /* 0x7e8000000f00780b */ /* 0x000fc80003f64000 */
[----:B------:R-:W2:Y:S01]  /*03c0*/  MUFU.RCP R8, R8 ;  /* 0x0000000800087308 */ /* 0x000ea20000001000 */
[----:B------:R-:W-:Y:S01]  /*03d0*/  @P2 FMUL R12, R12, 0.25 ;  /* 0x3e8000000c0c2820 */ /* 0x000fe20000400000 */
[----:B-1----:R-:W-:-:S06]  /*03e0*/  FMUL R11, R9, R2 ;  /* 0x00000002090b7220 */ /* 0x002fcc0000400000 */
[----:B------:R-:W1:Y:S01]  /*03f0*/  MUFU.RCP R12, R12 ;  /* 0x0000000c000c7308 */ /* 0x000e620000001000 */
[----:B------:R-:W-:Y:S01]  /*0400*/  @P3 FMUL R15, R15, 0.25 ;  /* 0x3e8000000f0f3820 */ /* 0x000fe20000400000 */
[----:B------:R-:W3:Y:S01]  /*0410*/  LDC.64 R2, c[0x0][0x218] ;  /* 0x00008600ff027b82 */ /* 0x000ee20000000a00 */
[----:B------:R-:W-:Y:S01]  /*0420*/  FSEL R9, R10, 1, P1 ;  /* 0x3f8000000a097808 */ /* 0x000fe20000800000 */
[----:B------:R-:W-:-:S04]  /*0430*/  FMUL R4, R4, R11 ;  /* 0x0000000b04047220 */ /* 0x000fc80000400000 */
[----:B------:R-:W4:Y:S01]  /*0440*/  MUFU.RCP R15, R15 ;  /* 0x0000000f000f7308 */ /* 0x000f220000001000 */
[----:B--2---:R-:W-:Y:S01]  /*0450*/  FMUL R8, R8, R9 ;  /* 0x0000000908087220 */ /* 0x004fe20000400000 */
[C---:B------:R-:W-:Y:S02]  /*0460*/  FSEL R9, R10.reuse, 1, P2 ;  /* 0x3f8000000a097808 */ /* 0x040fe40001000000 */
[----:B------:R-:W-:Y:S01]  /*0470*/  FSEL R10, R10, 1, P3 ;  /* 0x3f8000000a0a7808 */ /* 0x000fe20001800000 */
[----:B------:R-:W-:Y:S02]  /*0480*/  FFMA R5, R5, R8, R4 ;  /* 0x0000000805057223 */ /* 0x000fe40000000004 */
[----:B-1----:R-:W-:-:S04]  /*0490*/  FMUL R9, R12, R9 ;  /* 0x000000090c097220 */ /* 0x002fc80000400000 */
[----:B------:R-:W-:Y:S01]  /*04a0*/  FFMA R6, R6, R9, R5 ;  /* 0x0000000906067223 */ /* 0x000fe20000000005 */
[----:B----4-:R-:W-:Y:S01]  /*04b0*/  FMUL R10, R15, R10 ;  /* 0x0000000a0f0a7220 */ /* 0x010fe20000400000 */
[----:B---3--:R-:W-:-:S04]  /*04c0*/  IMAD.WIDE R2, R0, 0x4, R2 ;  /* 0x0000000400027825 */ /* 0x008fc800078e0202 */
[----:B------:R-:W-:-:S04]  /*04d0*/  FFMA R6, R7, R10, R6 ;  /* 0x0000000a07067223 */ /* 0x000fc80000000006 */
[----:B------:R-:W-:-:S05]  /*04e0*/  FMUL R5, R6, 0.25 ;  /* 0x3e80000006057820 */ /* 0x000fca0000400000 */
[----:B------:R-:W-:Y:S01]  /*04f0*/  STG.E desc[UR4][R2.64], R5 ;  /* 0x0000000502007986 */ /* 0x000fe2000c101904 */
[----:B------:R-:W-:Y:S05]  /*0500*/  EXIT ;  /* 0x000000000000794d */ /* 0x000fea0003800000 */
.L_x_0:
[----:B------:R-:W-:-:S00]  /*0510*/  BRA `(.L_x_0) ;  /* 0xfffffffc00fc7947 */ /* 0x000fc0000383ffff */
[----:B------:R-:W-:-:S00]  /*0520*/  NOP ;  /* 0x0000000000007918 */ /* 0x000fc00000000000 */
        /* <DEDUP_REMOVED lines=13> */
.L_x_1:


//--------------------- .nv.constant0.triton_poi_fused_mean_mul_sigmoid_47 --------------------------
	.section	.nv.constant0.triton_poi_fused_mean_mul_sigmoid_47,"a",@progbits
	.sectionflags	@""
	.align	4
.nv.constant0.triton_poi_fused_mean_mul_sigmoid_47:
	.zero		548
